	.headerflags	@"EF_CUDA_TEXMODE_UNIFIED EF_CUDA_64BIT_ADDRESS EF_CUDA_SM80 EF_CUDA_VIRTUAL_SM(EF_CUDA_SM80)"
	.elftype	@"ET_EXEC"


//--------------------- .nv.info                  --------------------------
	.section	.nv.info,"",@"SHT_CUDA_INFO"
	.align	4


	//----- nvinfo : EIATTR_REGCOUNT
	.align		4
        /*0000*/ 	.byte	0x04, 0x2f
        /*0002*/ 	.short	(.L_1 - .L_0)
	.align		4
.L_0:
        /*0004*/ 	.word	index@(candidate0)
        /*0008*/ 	.word	0x0000000e


	//----- nvinfo : EIATTR_MAX_STACK_SIZE
	.align		4
.L_1:
        /*000c*/ 	.byte	0x04, 0x23
        /*000e*/ 	.short	(.L_3 - .L_2)
	.align		4
.L_2:
        /*0010*/ 	.word	index@(candidate0)
        /*0014*/ 	.word	0x00000000


	//----- nvinfo : EIATTR_MIN_STACK_SIZE
	.align		4
.L_3:
        /*0018*/ 	.byte	0x04, 0x12
        /*001a*/ 	.short	(.L_5 - .L_4)
	.align		4
.L_4:
        /*001c*/ 	.word	index@(candidate0)
        /*0020*/ 	.word	0x00000000


	//----- nvinfo : EIATTR_FRAME_SIZE
	.align		4
.L_5:
        /*0024*/ 	.byte	0x04, 0x11
        /*0026*/ 	.short	(.L_7 - .L_6)
	.align		4
.L_6:
        /*0028*/ 	.word	index@(candidate0)
        /*002c*/ 	.word	0x00000000
.L_7:


//--------------------- .nv.info.candidate0       --------------------------
	.section	.nv.info.candidate0,"",@"SHT_CUDA_INFO"
	.align	4


	//----- nvinfo : EIATTR_CUDA_API_VERSION
	.align		4
        /*0000*/ 	.byte	0x04, 0x37
        /*0002*/ 	.short	(.L_9 - .L_8)
.L_8:
        /*0004*/ 	.word	0x00000075


	//----- nvinfo : EIATTR_SW2861232_WAR
	.align		4
.L_9:
        /*0008*/ 	.byte	0x01, 0x35
	.zero		2


	//----- nvinfo : EIATTR_PARAM_CBANK
	.align		4
        /*000c*/ 	.byte	0x04, 0x0a
        /*000e*/ 	.short	(.L_11 - .L_10)
	.align		4
.L_10:
        /*0010*/ 	.word	index@(.nv.constant0.candidate0)
        /*0014*/ 	.short	0x0160
        /*0016*/ 	.short	0x0010


	//----- nvinfo : EIATTR_CBANK_PARAM_SIZE
	.align		4
.L_11:
        /*0018*/ 	.byte	0x03, 0x19
        /*001a*/ 	.short	0x0010


	//----- nvinfo : EIATTR_KPARAM_INFO
	.align		4
        /*001c*/ 	.byte	0x04, 0x17
        /*001e*/ 	.short	(.L_13 - .L_12)
.L_12:
        /*0020*/ 	.word	0x00000000
        /*0024*/ 	.short	0x0001
        /*0026*/ 	.short	0x0008
        /*0028*/ 	.byte	0x00, 0xf0, 0x21, 0x00


	//----- nvinfo : EIATTR_KPARAM_INFO
	.align		4
.L_13:
        /*002c*/ 	.byte	0x04, 0x17
        /*002e*/ 	.short	(.L_15 - .L_14)
.L_14:
        /*0030*/ 	.word	0x00000000
        /*0034*/ 	.short	0x0000
        /*0036*/ 	.short	0x0000
        /*0038*/ 	.byte	0x00, 0xf0, 0x21, 0x00


	//----- nvinfo : EIATTR_MAXREG_COUNT
	.align		4
.L_15:
        /*003c*/ 	.byte	0x03, 0x1b
        /*003e*/ 	.short	0x00ff


	//----- nvinfo : EIATTR_COOP_GROUP_INSTR_OFFSETS
	.align		4
        /*0040*/ 	.byte	0x04, 0x28
        /*0042*/ 	.short	(.L_17 - .L_16)


	//   ....[0]....
.L_16:
        /*0044*/ 	.word	0x000000d0


	//   ....[1]....
        /*0048*/ 	.word	0x000000f0


	//   ....[2]....
        /*004c*/ 	.word	0x00000110


	//   ....[3]....
        /*0050*/ 	.word	0x00000130


	//   ....[4]....
        /*0054*/ 	.word	0x00000150


	//   ....[5]....
        /*0058*/ 	.word	0x00000170


	//----- nvinfo : EIATTR_EXIT_INSTR_OFFSETS
	.align		4
.L_17:
        /*005c*/ 	.byte	0x04, 0x1c
        /*005e*/ 	.short	(.L_19 - .L_18)


	//   ....[0]....
.L_18:
        /*0060*/ 	.word	0x000001a0


	//   ....[1]....
        /*0064*/ 	.word	0x00000200


	//----- nvinfo : EIATTR_MAX_THREADS
	.align		4
.L_19:
        /*0068*/ 	.byte	0x04, 0x05
        /*006a*/ 	.short	(.L_21 - .L_20)
.L_20:
        /*006c*/ 	.word	0x00000020
        /*0070*/ 	.word	0x00000001
        /*0074*/ 	.word	0x00000001
.L_21:


//--------------------- .nv.rel.action            --------------------------
	.section	.nv.rel.action,"",@"SHT_CUDA_RELOCINFO"
	.align	8
	.sectionentsize	8
        /*0000*/ 	.byte	0x4b, 0x00, 0x00, 0x00, 0x00, 0x00, 0x00, 0x00, 0x00, 0x02, 0x02, 0x08, 0x10, 0x0a, 0x2f, 0x22
        /* <DEDUP_REMOVED lines=13> */


//--------------------- .nv.constant0.candidate0  --------------------------
	.section	.nv.constant0.candidate0,"a",@progbits
	.align	4
.nv.constant0.candidate0:
	.zero		368


//--------------------- .text.candidate0          --------------------------
	.section	.text.candidate0,"ax",@progbits
	.sectionflags	@"SHF_BARRIERS=1"
	.sectioninfo	@"SHI_REGISTERS=14"
	.align	128
        .global         candidate0
        .type           candidate0,@function
        .size           candidate0,(.L_x_1 - candidate0)
        .other          candidate0,@"STO_CUDA_ENTRY STV_DEFAULT"
candidate0:
.text.candidate0:
[----:B------:R-:W-:-:S02]  /*0000*/  MOV R1, c[0x0][0x28] ;  /* 0x00000a0000017a02 */ /* 0x000fc40000000f00 */
[----:B------:R-:W0:Y:S01]  /*0010*/  S2R R9, SR_TID.X ;  /* 0x0000000000097919 */ /* 0x000e220000002100 */
[----:B------:R-:W-:Y:S01]  /*0020*/  HFMA2.MMA R11, -RZ, RZ, 0, 2.384185791015625e-07 ;  /* 0x00000004ff0b7435 */ /* 0x000fe200000001ff */
[----:B------:R-:W-:Y:S02]  /*0030*/  ULDC.64 UR4, c[0x0][0x118] ;  /* 0x0000460000047ab9 */ /* 0x000fe40000000a00 */
[----:B------:R-:W1:Y:S01]  /*0040*/  S2R R8, SR_CTAID.X ;  /* 0x0000000000087919 */ /* 0x000e620000002500 */
[----:B0-----:R-:W-:Y:S01]  /*0050*/  ISETP.GT.AND P0, PT, R9, 0x10, PT ;  /* 0x000000100900780c */ /* 0x001fe20003f04270 */
[----:B-1----:R-:W-:-:S05]  /*0060*/  IMAD R2, R8, 0x31, R9 ;  /* 0x0000003108027824 */ /* 0x002fca00078e0209 */
[----:B------:R-:W-:-:S05]  /*0070*/  IMAD.WIDE R2, R2, R11, c[0x0][0x160] ;  /* 0x0000580002027625 */ /* 0x000fca00078e020b */
[----:B------:R-:W2:Y:S04]  /*0080*/  LDG.E.CONSTANT R0, [R2.64] ;  /* 0x0000000402007981 */ /* 0x000ea8000c1e9900 */
[----:B------:R-:W3:Y:S01]  /*0090*/  @!P0 LDG.E.CONSTANT R5, [R2.64+0x80] ;  /* 0x0000800402058981 */ /* 0x000ee2000c1e9900 */
[----:B--2---:R-:W-:-:S04]  /*00a0*/  FADD R0, RZ, R0 ;  /* 0x00000000ff007221 */ /* 0x004fc80000000000 */
[----:B---3--:R-:W-:Y:S01]  /*00b0*/  @!P0 FADD R0, R0, R5 ;  /* 0x0000000500008221 */ /* 0x008fe20000000000 */
[----:B------:R-:W-:-:S04]  /*00c0*/  ISETP.GT.AND P0, PT, R9, RZ, PT ;  /* 0x000000ff0900720c */ /* 0x000fc80003f04270 */
[----:B------:R-:W0:Y:S02]  /*00d0*/  SHFL.DOWN PT, R5, R0, 0x10, 0x1f ;  /* 0x0a001f0000057f89 */ /* 0x000e2400000e0000 */
[----:B0-----:R-:W-:-:S05]  /*00e0*/  FADD R5, R5, R0 ;  /* 0x0000000005057221 */ /* 0x001fca0000000000 */
[----:B------:R-:W0:Y:S02]  /*00f0*/  SHFL.DOWN PT, R4, R5, 0x8, 0x1f ;  /* 0x09001f0005047f89 */ /* 0x000e2400000e0000 */
[----:B0-----:R-:W-:-:S05]  /*0100*/  FADD R4, R5, R4 ;  /* 0x0000000405047221 */ /* 0x001fca0000000000 */
[----:B------:R-:W0:Y:S02]  /*0110*/  SHFL.DOWN PT, R7, R4, 0x4, 0x1f ;  /* 0x08801f0004077f89 */ /* 0x000e2400000e0000 */
[----:B0-----:R-:W-:-:S05]  /*0120*/  FADD R7, R4, R7 ;  /* 0x0000000704077221 */ /* 0x001fca0000000000 */
[----:B------:R-:W0:Y:S02]  /*0130*/  SHFL.DOWN PT, R6, R7, 0x2, 0x1f ;  /* 0x08401f0007067f89 */ /* 0x000e2400000e0000 */
[----:B0-----:R-:W-:-:S05]  /*0140*/  FADD R6, R7, R6 ;  /* 0x0000000607067221 */ /* 0x001fca0000000000 */
[----:B------:R-:W0:Y:S02]  /*0150*/  SHFL.DOWN PT, R3, R6, 0x1, 0x1f ;  /* 0x08201f0006037f89 */ /* 0x000e2400000e0000 */
[----:B0-----:R-:W-:-:S06]  /*0160*/  FADD R3, R6, R3 ;  /* 0x0000000306037221 */ /* 0x001fcc0000000000 */
[----:B------:R-:W0:Y:S04]  /*0170*/  SHFL.IDX PT, R3, R3, RZ, 0x1f ;  /* 0x00001fff03037589 */ /* 0x000e2800000e0000 */
[----:B0-----:R-:W-:Y:S04]  /*0180*/  STS [RZ], R3 ;  /* 0x00000003ff007388 */ /* 0x001fe80000000800 */
[----:B------:R-:W-:Y:S06]  /*0190*/  BAR.SYNC 0x0 ;  /* 0x0000000000007b1d */ /* 0x000fec0000000000 */
[----:B------:R-:W-:Y:S05]  /*01a0*/  @P0 EXIT ;  /* 0x000000000000094d */ /* 0x000fea0003800000 */
[----:B------:R-:W0:Y:S01]  /*01b0*/  LDS R0, [R9.X4] ;  /* 0x0000000009007984 */ /* 0x000e220000004800 */
[----:B------:R-:W-:-:S05]  /*01c0*/  IADD3 R2, R8, R9, RZ ;  /* 0x0000000908027210 */ /* 0x000fca0007ffe0ff */
[----:B------:R-:W-:-:S04]  /*01d0*/  IMAD.WIDE R2, R2, R11, c[0x0][0x168] ;  /* 0x00005a0002027625 */ /* 0x000fc800078e020b */
[----:B0-----:R-:W-:-:S05]  /*01e0*/  FMUL R5, R0, 0.020408159121870994568 ;  /* 0x3ca72f0300057820 */ /* 0x001fca0000400000 */
[----:B------:R-:W-:Y:S01]  /*01f0*/  STG.E [R2.64], R5 ;  /* 0x0000000502007986 */ /* 0x000fe2000c101904 */
[----:B------:R-:W-:Y:S05]  /*0200*/  EXIT ;  /* 0x000000000000794d */ /* 0x000fea0003800000 */
.L_x_0:
[----:B------:R-:W-:-:S00]  /*0210*/  BRA `(.L_x_0) ;  /* 0xfffffff000007947 */ /* 0x000fc0000383ffff */
[----:B------:R-:W-:-:S00]  /*0220*/  NOP ;  /* 0x0000000000007918 */ /* 0x000fc00000000000 */
        /* <DEDUP_REMOVED lines=13> */
.L_x_1:


//--------------------- .nv.shared.candidate0     --------------------------
	.section	.nv.shared.candidate0,"aw",@nobits
	.align	4
.nv.shared.candidate0:
	.zero		4
